	.headerflags	@"EF_CUDA_TEXMODE_UNIFIED EF_CUDA_64BIT_ADDRESS EF_CUDA_SM89 EF_CUDA_VIRTUAL_SM(EF_CUDA_SM89)"
	.elftype	@"ET_EXEC"


//--------------------- .nv.info                  --------------------------
	.section	.nv.info,"",@"SHT_CUDA_INFO"
	.align	4


	//----- nvinfo : EIATTR_REGCOUNT
	.align		4
        /*0000*/ 	.byte	0x04, 0x2f
        /*0002*/ 	.short	(.L_1 - .L_0)
	.align		4
.L_0:
        /*0004*/ 	.word	index@(triton__0d1d2de)
        /*0008*/ 	.word	0x0000000c


	//----- nvinfo : EIATTR_MAX_STACK_SIZE
	.align		4
.L_1:
        /*000c*/ 	.byte	0x04, 0x23
        /*000e*/ 	.short	(.L_3 - .L_2)
	.align		4
.L_2:
        /*0010*/ 	.word	index@(triton__0d1d2de)
        /*0014*/ 	.word	0x00000000


	//----- nvinfo : EIATTR_MIN_STACK_SIZE
	.align		4
.L_3:
        /*0018*/ 	.byte	0x04, 0x12
        /*001a*/ 	.short	(.L_5 - .L_4)
	.align		4
.L_4:
        /*001c*/ 	.word	index@(triton__0d1d2de)
        /*0020*/ 	.word	0x00000000


	//----- nvinfo : EIATTR_FRAME_SIZE
	.align		4
.L_5:
        /*0024*/ 	.byte	0x04, 0x11
        /*0026*/ 	.short	(.L_7 - .L_6)
	.align		4
.L_6:
        /*0028*/ 	.word	index@(triton__0d1d2de)
        /*002c*/ 	.word	0x00000000
.L_7:


//--------------------- .nv.info.triton__0d1d2de  --------------------------
	.section	.nv.info.triton__0d1d2de,"",@"SHT_CUDA_INFO"
	.align	4


	//----- nvinfo : EIATTR_CUDA_API_VERSION
	.align		4
        /*0000*/ 	.byte	0x04, 0x37
        /*0002*/ 	.short	(.L_9 - .L_8)
.L_8:
        /*0004*/ 	.word	0x0000007b


	//----- nvinfo : EIATTR_PARAM_CBANK
	.align		4
.L_9:
        /*0008*/ 	.byte	0x04, 0x0a
        /*000a*/ 	.short	(.L_11 - .L_10)
	.align		4
.L_10:
        /*000c*/ 	.word	index@(.nv.constant0.triton__0d1d2de)
        /*0010*/ 	.short	0x0160
        /*0012*/ 	.short	0x0014


	//----- nvinfo : EIATTR_CBANK_PARAM_SIZE
	.align		4
.L_11:
        /*0014*/ 	.byte	0x03, 0x19
        /*0016*/ 	.short	0x0014


	//----- nvinfo : EIATTR_KPARAM_INFO
	.align		4
        /*0018*/ 	.byte	0x04, 0x17
        /*001a*/ 	.short	(.L_13 - .L_12)
.L_12:
        /*001c*/ 	.word	0x00000000
        /*0020*/ 	.short	0x0002
        /*0022*/ 	.short	0x0010
        /*0024*/ 	.byte	0x00, 0xf0, 0x11, 0x00


	//----- nvinfo : EIATTR_KPARAM_INFO
	.align		4
.L_13:
        /*0028*/ 	.byte	0x04, 0x17
        /*002a*/ 	.short	(.L_15 - .L_14)
.L_14:
        /*002c*/ 	.word	0x00000000
        /*0030*/ 	.short	0x0001
        /*0032*/ 	.short	0x0008
        /*0034*/ 	.byte	0x00, 0xf0, 0x21, 0x00


	//----- nvinfo : EIATTR_KPARAM_INFO
	.align		4
.L_15:
        /*0038*/ 	.byte	0x04, 0x17
        /*003a*/ 	.short	(.L_17 - .L_16)
.L_16:
        /*003c*/ 	.word	0x00000000
        /*0040*/ 	.short	0x0000
        /*0042*/ 	.short	0x0000
        /*0044*/ 	.byte	0x00, 0xf0, 0x21, 0x00


	//----- nvinfo : EIATTR_MAXREG_COUNT
	.align		4
.L_17:
        /*0048*/ 	.byte	0x03, 0x1b
        /*004a*/ 	.short	0x00ff


	//----- nvinfo : EIATTR_EXIT_INSTR_OFFSETS
	.align		4
        /*004c*/ 	.byte	0x04, 0x1c
        /*004e*/ 	.short	(.L_19 - .L_18)


	//   ....[0]....
.L_18:
        /*0050*/ 	.word	0x000001e0


	//----- nvinfo : EIATTR_MAX_THREADS
	.align		4
.L_19:
        /*0054*/ 	.byte	0x04, 0x05
        /*0056*/ 	.short	(.L_21 - .L_20)
.L_20:
        /*0058*/ 	.word	0x00000080
        /*005c*/ 	.word	0x00000001
        /*0060*/ 	.word	0x00000001
.L_21:


//--------------------- .nv.rel.action            --------------------------
	.section	.nv.rel.action,"",@"SHT_CUDA_RELOCINFO"
	.align	8
	.sectionentsize	8
        /*0000*/ 	.byte	0x73, 0x00, 0x00, 0x00, 0x00, 0x00, 0x00, 0x00, 0x00, 0x00, 0x00, 0x11, 0x25, 0x00, 0x05, 0x36


//--------------------- .nv.constant0.triton__0d1d2de --------------------------
	.section	.nv.constant0.triton__0d1d2de,"a",@progbits
	.align	4
.nv.constant0.triton__0d1d2de:
	.zero		372


//--------------------- .text.triton__0d1d2de     --------------------------
	.section	.text.triton__0d1d2de,"ax",@progbits
	.sectioninfo	@"SHI_REGISTERS=12"
	.align	128
        .global         triton__0d1d2de
        .type           triton__0d1d2de,@function
        .size           triton__0d1d2de,(.L_x_1 - triton__0d1d2de)
        .other          triton__0d1d2de,@"STO_CUDA_ENTRY STV_DEFAULT"
triton__0d1d2de:
.text.triton__0d1d2de:
[----:B------:R-:W-:-:S02]  /*0000*/  IMAD.MOV.U32 R1, RZ, RZ, c[0x0][0x28] ;  /* 0x00000a00ff017624 */ /* 0x000fc400078e00ff */
[----:B------:R-:W0:Y:S01]  /*0010*/  S2R R0, SR_TID.X ;  /* 0x0000000000007919 */ /* 0x000e220000002100 */
[----:B------:R-:W-:Y:S01]  /*0020*/  IMAD.MOV.U32 R9, RZ, RZ, 0x2 ;  /* 0x00000002ff097424 */ /* 0x000fe200078e00ff */
[----:B------:R-:W-:Y:S02]  /*0030*/  ULDC.64 UR4, c[0x0][0x118] ;  /* 0x0000460000047ab9 */ /* 0x000fe40000000a00 */
[----:B------:R-:W1:Y:S01]  /*0040*/  S2R R5, SR_CTAID.X ;  /* 0x0000000000057919 */ /* 0x000e620000002500 */
[----:B0-----:R-:W-:-:S05]  /*0050*/  IMAD.SHL.U32 R0, R0, 0x2, RZ ;  /* 0x0000000200007824 */ /* 0x001fca00078e00ff */
[----:B------:R-:W-:-:S05]  /*0060*/  LOP3.LUT R0, R0, 0xfe, RZ, 0xc0, !PT ;  /* 0x000000fe00007812 */ /* 0x000fca00078ec0ff */
[----:B-1----:R-:W-:Y:S01]  /*0070*/  IMAD R0, R5, 0x100, R0 ;  /* 0x0000010005007824 */ /* 0x002fe200078e0200 */
[----:B------:R-:W-:-:S04]  /*0080*/  SHF.R.S32.HI R5, RZ, 0x17, R5 ;  /* 0x00000017ff057819 */ /* 0x000fc80000011405 */
[----:B------:R-:W-:Y:S02]  /*0090*/  SHF.R.S32.HI R3, RZ, 0x1f, R0 ;  /* 0x0000001fff037819 */ /* 0x000fe40000011400 */
[----:B------:R-:W-:Y:S02]  /*00a0*/  SGXT R5, R5, 0x1 ;  /* 0x000000010505781a */ /* 0x000fe40000000200 */
[-C--:B------:R-:W-:Y:S02]  /*00b0*/  LEA.HI R3, R3, R0.reuse, RZ, 0x8 ;  /* 0x0000000003037211 */ /* 0x080fe400078f40ff */
[----:B------:R-:W-:Y:S02]  /*00c0*/  LEA.HI R5, R5, R0, RZ, 0xb ;  /* 0x0000000005057211 */ /* 0x000fe400078f58ff */
[----:B------:R-:W-:Y:S02]  /*00d0*/  SHF.R.S32.HI R2, RZ, 0x8, R3 ;  /* 0x00000008ff027819 */ /* 0x000fe40000011403 */
[----:B------:R-:W-:-:S02]  /*00e0*/  LOP3.LUT R3, R3, 0xffffff00, RZ, 0xc0, !PT ;  /* 0xffffff0003037812 */ /* 0x000fc400078ec0ff */
[----:B------:R-:W-:Y:S02]  /*00f0*/  LEA.HI R4, R2, R2, RZ, 0x3 ;  /* 0x0000000202047211 */ /* 0x000fe400078f18ff */
[----:B------:R-:W-:Y:S01]  /*0100*/  SHF.R.S32.HI R6, RZ, 0xb, R5 ;  /* 0x0000000bff067819 */ /* 0x000fe20000011405 */
[----:B------:R-:W-:Y:S01]  /*0110*/  IMAD.IADD R3, R0, 0x1, -R3 ;  /* 0x0000000100037824 */ /* 0x000fe200078e0a03 */
[----:B------:R-:W-:-:S03]  /*0120*/  LOP3.LUT R5, R4, 0x3ffff8, RZ, 0xc0, !PT ;  /* 0x003ffff804057812 */ /* 0x000fc600078ec0ff */
[----:B------:R-:W-:Y:S02]  /*0130*/  IMAD R6, R6, 0x100, R3 ;  /* 0x0000010006067824 */ /* 0x000fe400078e0203 */
[----:B------:R-:W-:-:S04]  /*0140*/  IMAD.IADD R5, R2, 0x1, -R5 ;  /* 0x0000000102057824 */ /* 0x000fc800078e0a05 */
[----:B------:R-:W-:-:S04]  /*0150*/  IMAD R2, R5, 0x400, R6 ;  /* 0x0000040005027824 */ /* 0x000fc800078e0206 */
[----:B------:R-:W-:-:S06]  /*0160*/  IMAD.WIDE R2, R2, R9, c[0x0][0x160] ;  /* 0x0000580002027625 */ /* 0x000fcc00078e0209 */
[----:B------:R-:W2:Y:S02]  /*0170*/  LDG.E R2, [R2.64] ;  /* 0x0000000402027981 */ /* 0x000ea4000c1e1900 */
[C---:B--2---:R-:W-:Y:S01]  /*0180*/  PRMT R4, R2.reuse, 0x7632, R4 ;  /* 0x0000763202047816 */ /* 0x044fe20000000004 */
[----:B------:R-:W-:-:S04]  /*0190*/  IMAD.U32 R6, R2, 0x10000, RZ ;  /* 0x0001000002067824 */ /* 0x000fc800078e00ff */
[----:B------:R-:W-:Y:S02]  /*01a0*/  IMAD.U32 R7, R4, 0x10000, RZ ;  /* 0x0001000004077824 */ /* 0x000fe400078e00ff */
[----:B------:R-:W-:-:S03]  /*01b0*/  IMAD.WIDE R4, R0, R9, c[0x0][0x168] ;  /* 0x00005a0000047625 */ /* 0x000fc600078e0209 */
[----:B------:R-:W-:-:S05]  /*01c0*/  F2FP.BF16.F32.PACK_AB R7, R7, R6 ;  /* 0x000000060707723e */ /* 0x000fca00000010ff */
[----:B------:R-:W-:Y:S01]  /*01d0*/  STG.E [R4.64], R7 ;  /* 0x0000000704007986 */ /* 0x000fe2000c101904 */
[----:B------:R-:W-:Y:S05]  /*01e0*/  EXIT ;  /* 0x000000000000794d */ /* 0x000fea0003800000 */
.L_x_0:
[----:B------:R-:W-:-:S00]  /*01f0*/  BRA `(.L_x_0) ;  /* 0xfffffff000007947 */ /* 0x000fc0000383ffff */
[----:B------:R-:W-:-:S00]  /*0200*/  NOP ;  /* 0x0000000000007918 */ /* 0x000fc00000000000 */
[----:B------:R-:W-:-:S00]  /*0210*/  NOP ;  /* 0x0000000000007918 */ /* 0x000fc00000000000 */
[----:B------:R-:W-:-:S00]  /*0220*/  NOP ;  /* 0x0000000000007918 */ /* 0x000fc00000000000 */
[----:B------:R-:W-:-:S00]  /*0230*/  NOP ;  /* 0x0000000000007918 */ /* 0x000fc00000000000 */
[----:B------:R-:W-:-:S00]  /*0240*/  NOP ;  /* 0x0000000000007918 */ /* 0x000fc00000000000 */
[----:B------:R-:W-:-:S00]  /*0250*/  NOP ;  /* 0x0000000000007918 */ /* 0x000fc00000000000 */
[----:B------:R-:W-:-:S00]  /*0260*/  NOP ;  /* 0x0000000000007918 */ /* 0x000fc00000000000 */
[----:B------:R-:W-:-:S00]  /*0270*/  NOP ;  /* 0x0000000000007918 */ /* 0x000fc00000000000 */
.L_x_1:
